//
// Generated by NVIDIA NVVM Compiler
//
// Compiler Build ID: CL-36424714
// Cuda compilation tools, release 13.0, V13.0.88
// Based on NVVM 20.0.0
//

.version 9.0
.target sm_100
.address_size 64

	// .globl	_Z6matmulPfS_S_i

.visible .entry _Z6matmulPfS_S_i(
	.param .u64 .ptr .align 1 _Z6matmulPfS_S_i_param_0,
	.param .u64 .ptr .align 1 _Z6matmulPfS_S_i_param_1,
	.param .u64 .ptr .align 1 _Z6matmulPfS_S_i_param_2,
	.param .u32 _Z6matmulPfS_S_i_param_3
)
{
	.reg .pred 	%p<10>;
	.reg .b32 	%r<64>;
	.reg .b32 	%f<55>;
	.reg .b64 	%rd<66>;

	ld.param.u64 	%rd12, [_Z6matmulPfS_S_i_param_0];
	ld.param.u64 	%rd13, [_Z6matmulPfS_S_i_param_1];
	ld.param.u64 	%rd11, [_Z6matmulPfS_S_i_param_2];
	ld.param.u32 	%r37, [_Z6matmulPfS_S_i_param_3];
	cvta.to.global.u64 	%rd1, %rd13;
	cvta.to.global.u64 	%rd2, %rd12;
	mov.u32 	%r1, %tid.x;
	setp.lt.s32 	%p1, %r37, 1;
	@%p1 bra 	$L__BB0_12;
	mov.u32 	%r2, %ctaid.x;
	cvta.to.global.u64 	%rd14, %rd11;
	mul.lo.s32 	%r3, %r37, %r2;
	add.s32 	%r39, %r3, %r1;
	mul.wide.u32 	%rd15, %r39, 4;
	add.s64 	%rd3, %rd14, %rd15;
	ld.global.f32 	%f52, [%rd3];
	and.b32  	%r4, %r37, 7;
	setp.lt.u32 	%p2, %r37, 8;
	mov.b32 	%r62, 0;
	@%p2 bra 	$L__BB0_4;
	and.b32  	%r62, %r37, 2147483640;
	neg.s32 	%r60, %r62;
	add.s32 	%r59, %r1, %r37;
	shl.b32 	%r8, %r37, 3;
	shl.b32 	%r40, %r37, 1;
	add.s32 	%r58, %r1, %r40;
	mad.lo.s32 	%r57, %r37, 3, %r1;
	shl.b32 	%r41, %r37, 2;
	add.s32 	%r56, %r1, %r41;
	mad.lo.s32 	%r55, %r37, 5, %r1;
	mad.lo.s32 	%r54, %r37, 6, %r1;
	mad.lo.s32 	%r53, %r37, 7, %r1;
	mul.wide.u32 	%rd16, %r1, 4;
	add.s64 	%rd65, %rd1, %rd16;
	mul.wide.u32 	%rd5, %r8, 4;
	mul.wide.u32 	%rd17, %r2, %r37;
	shl.b64 	%rd18, %rd17, 2;
	add.s64 	%rd19, %rd18, %rd2;
	add.s64 	%rd64, %rd19, 16;
$L__BB0_3:
	.pragma "nounroll";
	ld.global.f32 	%f9, [%rd64+-16];
	ld.global.f32 	%f10, [%rd65];
	fma.rn.f32 	%f11, %f9, %f10, %f52;
	st.global.f32 	[%rd3], %f11;
	ld.global.f32 	%f12, [%rd64+-12];
	mul.wide.u32 	%rd20, %r59, 4;
	add.s64 	%rd21, %rd1, %rd20;
	ld.global.f32 	%f13, [%rd21];
	fma.rn.f32 	%f14, %f12, %f13, %f11;
	st.global.f32 	[%rd3], %f14;
	ld.global.f32 	%f15, [%rd64+-8];
	mul.wide.u32 	%rd22, %r58, 4;
	add.s64 	%rd23, %rd1, %rd22;
	ld.global.f32 	%f16, [%rd23];
	fma.rn.f32 	%f17, %f15, %f16, %f14;
	st.global.f32 	[%rd3], %f17;
	ld.global.f32 	%f18, [%rd64+-4];
	mul.wide.u32 	%rd24, %r57, 4;
	add.s64 	%rd25, %rd1, %rd24;
	ld.global.f32 	%f19, [%rd25];
	fma.rn.f32 	%f20, %f18, %f19, %f17;
	st.global.f32 	[%rd3], %f20;
	ld.global.f32 	%f21, [%rd64];
	mul.wide.u32 	%rd26, %r56, 4;
	add.s64 	%rd27, %rd1, %rd26;
	ld.global.f32 	%f22, [%rd27];
	fma.rn.f32 	%f23, %f21, %f22, %f20;
	st.global.f32 	[%rd3], %f23;
	ld.global.f32 	%f24, [%rd64+4];
	mul.wide.u32 	%rd28, %r55, 4;
	add.s64 	%rd29, %rd1, %rd28;
	ld.global.f32 	%f25, [%rd29];
	fma.rn.f32 	%f26, %f24, %f25, %f23;
	st.global.f32 	[%rd3], %f26;
	ld.global.f32 	%f27, [%rd64+8];
	mul.wide.u32 	%rd30, %r54, 4;
	add.s64 	%rd31, %rd1, %rd30;
	ld.global.f32 	%f28, [%rd31];
	fma.rn.f32 	%f29, %f27, %f28, %f26;
	st.global.f32 	[%rd3], %f29;
	ld.global.f32 	%f30, [%rd64+12];
	mul.wide.u32 	%rd32, %r53, 4;
	add.s64 	%rd33, %rd1, %rd32;
	ld.global.f32 	%f31, [%rd33];
	fma.rn.f32 	%f52, %f30, %f31, %f29;
	st.global.f32 	[%rd3], %f52;
	add.s32 	%r60, %r60, 8;
	add.s32 	%r59, %r59, %r8;
	add.s32 	%r58, %r58, %r8;
	add.s32 	%r57, %r57, %r8;
	add.s32 	%r56, %r56, %r8;
	add.s32 	%r55, %r55, %r8;
	add.s32 	%r54, %r54, %r8;
	add.s32 	%r53, %r53, %r8;
	add.s64 	%rd65, %rd65, %rd5;
	add.s64 	%rd64, %rd64, 32;
	setp.ne.s32 	%p3, %r60, 0;
	@%p3 bra 	$L__BB0_3;
$L__BB0_4:
	setp.eq.s32 	%p4, %r4, 0;
	@%p4 bra 	$L__BB0_12;
	and.b32  	%r32, %r37, 3;
	setp.lt.u32 	%p5, %r4, 4;
	@%p5 bra 	$L__BB0_7;
	add.s32 	%r42, %r62, %r3;
	mul.wide.u32 	%rd34, %r42, 4;
	add.s64 	%rd35, %rd2, %rd34;
	ld.global.f32 	%f32, [%rd35];
	mad.lo.s32 	%r43, %r62, %r37, %r1;
	mul.wide.u32 	%rd36, %r43, 4;
	add.s64 	%rd37, %rd1, %rd36;
	ld.global.f32 	%f33, [%rd37];
	fma.rn.f32 	%f34, %f32, %f33, %f52;
	st.global.f32 	[%rd3], %f34;
	cvt.u64.u32 	%rd38, %r3;
	cvt.u64.u32 	%rd39, %r62;
	add.s64 	%rd40, %rd39, %rd38;
	shl.b64 	%rd41, %rd40, 2;
	add.s64 	%rd42, %rd2, %rd41;
	ld.global.f32 	%f35, [%rd42+4];
	add.s32 	%r44, %r43, %r37;
	mul.wide.u32 	%rd43, %r44, 4;
	add.s64 	%rd44, %rd1, %rd43;
	ld.global.f32 	%f36, [%rd44];
	fma.rn.f32 	%f37, %f35, %f36, %f34;
	st.global.f32 	[%rd3], %f37;
	ld.global.f32 	%f38, [%rd42+8];
	add.s32 	%r45, %r44, %r37;
	mul.wide.u32 	%rd45, %r45, 4;
	add.s64 	%rd46, %rd1, %rd45;
	ld.global.f32 	%f39, [%rd46];
	fma.rn.f32 	%f40, %f38, %f39, %f37;
	st.global.f32 	[%rd3], %f40;
	ld.global.f32 	%f41, [%rd42+12];
	add.s32 	%r46, %r45, %r37;
	mul.wide.u32 	%rd47, %r46, 4;
	add.s64 	%rd48, %rd1, %rd47;
	ld.global.f32 	%f42, [%rd48];
	fma.rn.f32 	%f52, %f41, %f42, %f40;
	st.global.f32 	[%rd3], %f52;
	add.s32 	%r62, %r62, 4;
$L__BB0_7:
	setp.eq.s32 	%p6, %r32, 0;
	@%p6 bra 	$L__BB0_12;
	setp.eq.s32 	%p7, %r32, 1;
	@%p7 bra 	$L__BB0_10;
	add.s32 	%r47, %r62, %r3;
	mul.wide.u32 	%rd49, %r47, 4;
	add.s64 	%rd50, %rd2, %rd49;
	ld.global.f32 	%f43, [%rd50];
	mad.lo.s32 	%r48, %r62, %r37, %r1;
	mul.wide.u32 	%rd51, %r48, 4;
	add.s64 	%rd52, %rd1, %rd51;
	ld.global.f32 	%f44, [%rd52];
	fma.rn.f32 	%f45, %f43, %f44, %f52;
	st.global.f32 	[%rd3], %f45;
	cvt.u64.u32 	%rd53, %r3;
	cvt.u64.u32 	%rd54, %r62;
	add.s64 	%rd55, %rd54, %rd53;
	shl.b64 	%rd56, %rd55, 2;
	add.s64 	%rd57, %rd2, %rd56;
	ld.global.f32 	%f46, [%rd57+4];
	add.s32 	%r49, %r48, %r37;
	mul.wide.u32 	%rd58, %r49, 4;
	add.s64 	%rd59, %rd1, %rd58;
	ld.global.f32 	%f47, [%rd59];
	fma.rn.f32 	%f52, %f46, %f47, %f45;
	st.global.f32 	[%rd3], %f52;
	add.s32 	%r62, %r62, 2;
$L__BB0_10:
	and.b32  	%r50, %r37, 1;
	setp.eq.b32 	%p8, %r50, 1;
	not.pred 	%p9, %p8;
	@%p9 bra 	$L__BB0_12;
	add.s32 	%r51, %r62, %r3;
	mul.wide.u32 	%rd60, %r51, 4;
	add.s64 	%rd61, %rd2, %rd60;
	ld.global.f32 	%f48, [%rd61];
	mad.lo.s32 	%r52, %r62, %r37, %r1;
	mul.wide.u32 	%rd62, %r52, 4;
	add.s64 	%rd63, %rd1, %rd62;
	ld.global.f32 	%f49, [%rd63];
	fma.rn.f32 	%f50, %f48, %f49, %f52;
	st.global.f32 	[%rd3], %f50;
$L__BB0_12:
	ret;

}


// ===== COMPILED SASS (sm_100) =====

	.target	sm_100

	.elftype	@"ET_EXEC"


//--------------------- .note.nv.tkinfo           --------------------------
	.section	.note.nv.tkinfo,"",@"SHT_NOTE"
	.sectionflags	@"SHF_NOTE_NV_TKINFO"
	.tkinfo
        /*0018*/ 	.word	0x00000002
        /*0030*/ 	.string	""
        /*0030*/ 	.string	"ptxas"
        /*0030*/ 	.string	"Cuda compilation tools, release 13.0, V13.0.88"
        /*0030*/ 	.string	"Build cuda_13.0.r13.0/compiler.36424714_0"
        /*0030*/ 	.string	"-arch sm_100 -m 64 "



//--------------------- .note.nv.cuinfo           --------------------------
	.section	.note.nv.cuinfo,"",@"SHT_NOTE"
	.sectionflags	@"SHF_NOTE_NV_CUINFO"
        /*0018*/ 	.short	0x0002
        /*001a*/ 	.short	0x0064
        /*001c*/ 	.short	0x0082
	.zero		2


//--------------------- .nv.info                  --------------------------
	.section	.nv.info,"",@"SHT_CUDA_INFO"
	.align	4


	//----- nvinfo : EIATTR_REGCOUNT
	.align		4
        /*0000*/ 	.byte	0x04, 0x2f
        /*0002*/ 	.short	(.L_1 - .L_0)
	.align		4
.L_0:
        /*0004*/ 	.word	index@(_Z6matmulPfS_S_i)
        /*0008*/ 	.word	0x00000020


	//----- nvinfo : EIATTR_FRAME_SIZE
	.align		4
.L_1:
        /*000c*/ 	.byte	0x04, 0x11
        /*000e*/ 	.short	(.L_3 - .L_2)
	.align		4
.L_2:
        /*0010*/ 	.word	index@(_Z6matmulPfS_S_i)
        /*0014*/ 	.word	0x00000000


	//----- nvinfo : EIATTR_MIN_STACK_SIZE
	.align		4
.L_3:
        /*0018*/ 	.byte	0x04, 0x12
        /*001a*/ 	.short	(.L_5 - .L_4)
	.align		4
.L_4:
        /*001c*/ 	.word	index@(_Z6matmulPfS_S_i)
        /*0020*/ 	.word	0x00000000
.L_5:


//--------------------- .nv.compat                --------------------------
	.section	.nv.compat,"",@"SHT_CUDA_COMPAT_INFO"
	.align	4
        /*0000*/ 	.byte	0x02, 0x09, 0x00, 0x00, 0x02, 0x02, 0x01, 0x00, 0x02, 0x05, 0x05, 0x00, 0x03, 0x07, 0x01, 0x01
        /*0010*/ 	.byte	0x02, 0x03, 0x00, 0x00, 0x02, 0x06, 0x01, 0x00, 0x04, 0x0b, 0x08, 0x00, 0x09, 0x00, 0x00, 0x00
        /*0020*/ 	.byte	0x00, 0x00, 0x00, 0x00


//--------------------- .nv.info._Z6matmulPfS_S_i --------------------------
	.section	.nv.info._Z6matmulPfS_S_i,"",@"SHT_CUDA_INFO"
	.sectionflags	@""
	.align	4


	//----- nvinfo : EIATTR_CUDA_API_VERSION
	.align		4
        /*0000*/ 	.byte	0x04, 0x37
        /*0002*/ 	.short	(.L_7 - .L_6)
.L_6:
        /*0004*/ 	.word	0x00000082


	//----- nvinfo : EIATTR_KPARAM_INFO
	.align		4
.L_7:
        /*0008*/ 	.byte	0x04, 0x17
        /*000a*/ 	.short	(.L_9 - .L_8)
.L_8:
        /*000c*/ 	.word	0x00000000
        /*0010*/ 	.short	0x0003
        /*0012*/ 	.short	0x0018
        /*0014*/ 	.byte	0x00, 0xf0, 0x11, 0x00


	//----- nvinfo : EIATTR_KPARAM_INFO
	.align		4
.L_9:
        /*0018*/ 	.byte	0x04, 0x17
        /*001a*/ 	.short	(.L_11 - .L_10)
.L_10:
        /*001c*/ 	.word	0x00000000
        /*0020*/ 	.short	0x0002
        /*0022*/ 	.short	0x0010
        /*0024*/ 	.byte	0x00, 0xf5, 0x21, 0x00


	//----- nvinfo : EIATTR_KPARAM_INFO
	.align		4
.L_11:
        /*0028*/ 	.byte	0x04, 0x17
        /*002a*/ 	.short	(.L_13 - .L_12)
.L_12:
        /*002c*/ 	.word	0x00000000
        /*0030*/ 	.short	0x0001
        /*0032*/ 	.short	0x0008
        /*0034*/ 	.byte	0x00, 0xf5, 0x21, 0x00


	//----- nvinfo : EIATTR_KPARAM_INFO
	.align		4
.L_13:
        /*0038*/ 	.byte	0x04, 0x17
        /*003a*/ 	.short	(.L_15 - .L_14)
.L_14:
        /*003c*/ 	.word	0x00000000
        /*0040*/ 	.short	0x0000
        /*0042*/ 	.short	0x0000
        /*0044*/ 	.byte	0x00, 0xf5, 0x21, 0x00


	//----- nvinfo : EIATTR_SPARSE_MMA_MASK
	.align		4
.L_15:
        /*0048*/ 	.byte	0x03, 0x50
        /*004a*/ 	.short	0x0000


	//----- nvinfo : EIATTR_MAXREG_COUNT
	.align		4
        /*004c*/ 	.byte	0x03, 0x1b
        /*004e*/ 	.short	0x00ff


	//----- nvinfo : EIATTR_MERCURY_ISA_VERSION
	.align		4
        /*0050*/ 	.byte	0x03, 0x5f
        /*0052*/ 	.short	0x0101


	//----- nvinfo : EIATTR_VRC_CTA_INIT_COUNT
	.align		4
        /*0054*/ 	.byte	0x02, 0x4a
	.zero		1
	.zero		1


	//----- nvinfo : EIATTR_EXIT_INSTR_OFFSETS
	.align		4
        /*0058*/ 	.byte	0x04, 0x1c
        /*005a*/ 	.short	(.L_17 - .L_16)


	//   ....[0]....
.L_16:
        /*005c*/ 	.word	0x00000030


	//   ....[1]....
        /*0060*/ 	.word	0x00000580


	//   ....[2]....
        /*0064*/ 	.word	0x000007f0


	//   ....[3]....
        /*0068*/ 	.word	0x000009a0


	//   ....[4]....
        /*006c*/ 	.word	0x00000a50


	//----- nvinfo : EIATTR_CBANK_PARAM_SIZE
	.align		4
.L_17:
        /*0070*/ 	.byte	0x03, 0x19
        /*0072*/ 	.short	0x001c


	//----- nvinfo : EIATTR_PARAM_CBANK
	.align		4
        /*0074*/ 	.byte	0x04, 0x0a
        /*0076*/ 	.short	(.L_19 - .L_18)
	.align		4
.L_18:
        /*0078*/ 	.word	index@(.nv.constant0._Z6matmulPfS_S_i)
        /*007c*/ 	.short	0x0380
        /*007e*/ 	.short	0x001c


	//----- nvinfo : EIATTR_SW_WAR
	.align		4
.L_19:
        /*0080*/ 	.byte	0x04, 0x36
        /*0082*/ 	.short	(.L_21 - .L_20)
.L_20:
        /*0084*/ 	.word	0x00000008
.L_21:


//--------------------- .nv.callgraph             --------------------------
	.section	.nv.callgraph,"",@"SHT_CUDA_CALLGRAPH"
	.align	4
	.sectionentsize	8
	.align		4
        /*0000*/ 	.word	0x00000000
	.align		4
        /*0004*/ 	.word	0xffffffff
	.align		4
        /*0008*/ 	.word	0x00000000
	.align		4
        /*000c*/ 	.word	0xfffffffe
	.align		4
        /*0010*/ 	.word	0x00000000
	.align		4
        /*0014*/ 	.word	0xfffffffd
	.align		4
        /*0018*/ 	.word	0x00000000
	.align		4
        /*001c*/ 	.word	0xfffffffc


//--------------------- .text._Z6matmulPfS_S_i    --------------------------
	.section	.text._Z6matmulPfS_S_i,"ax",@progbits
	.align	128
        .global         _Z6matmulPfS_S_i
        .type           _Z6matmulPfS_S_i,@function
        .size           _Z6matmulPfS_S_i,(.L_x_5 - _Z6matmulPfS_S_i)
        .other          _Z6matmulPfS_S_i,@"STO_CUDA_ENTRY STV_DEFAULT"
_Z6matmulPfS_S_i:
.text._Z6matmulPfS_S_i:
[----:B------:R-:W-:Y:S08]  /*0000*/  LDC R1, c[0x0][0x37c] ;  /* 0x0000df00ff017b82 */ /* 0x000ff00000000800 */
[----:B------:R-:W0:Y:S02]  /*0010*/  LDC R0, c[0x0][0x398] ;  /* 0x0000e600ff007b82 */ /* 0x000e240000000800 */
[----:B0-----:R-:W-:-:S13]  /*0020*/  ISETP.GE.AND P0, PT, R0, 0x1, PT ;  /* 0x000000010000780c */ /* 0x001fda0003f06270 */
[----:B------:R-:W-:Y:S05]  /*0030*/  @!P0 EXIT ;  /* 0x000000000000894d */ /* 0x000fea0003800000 */
[----:B------:R-:W0:Y:S01]  /*0040*/  S2R R3, SR_TID.X ;  /* 0x0000000000037919 */ /* 0x000e220000002100 */
[----:B------:R-:W1:Y:S01]  /*0050*/  S2UR UR6, SR_CTAID.X ;  /* 0x00000000000679c3 */ /* 0x000e620000002500 */
[----:B------:R-:W2:Y:S01]  /*0060*/  LDCU.64 UR4, c[0x0][0x358] ;  /* 0x00006b00ff0477ac */ /* 0x000ea20008000a00 */
[C---:B------:R-:W-:Y:S02]  /*0070*/  ISETP.GE.U32.AND P1, PT, R0.reuse, 0x8, PT ;  /* 0x000000080000780c */ /* 0x040fe40003f26070 */
[----:B------:R-:W-:-:S04]  /*0080*/  LOP3.LUT R4, R0, 0x7, RZ, 0xc0, !PT ;  /* 0x0000000700047812 */ /* 0x000fc800078ec0ff */
[----:B------:R-:W3:Y:S01]  /*0090*/  LDC.64 R10, c[0x0][0x390] ;  /* 0x0000e400ff0a7b82 */ /* 0x000ee20000000a00 */
[----:B------:R-:W-:Y:S01]  /*00a0*/  ISETP.NE.AND P0, PT, R4, RZ, PT ;  /* 0x000000ff0400720c */ /* 0x000fe20003f05270 */
[----:B-1----:R-:W-:-:S05]  /*00b0*/  IMAD R2, R0, UR6, RZ ;  /* 0x0000000600027c24 */ /* 0x002fca000f8e02ff */
[----:B0-----:R-:W-:-:S05]  /*00c0*/  IADD3 R5, PT, PT, R2, R3, RZ ;  /* 0x0000000302057210 */ /* 0x001fca0007ffe0ff */
[----:B---3--:R-:W-:-:S04]  /*00d0*/  IMAD.WIDE.U32 R10, R5, 0x4, R10 ;  /* 0x00000004050a7825 */ /* 0x008fc800078e000a */
[----:B------:R-:W-:Y:S01]  /*00e0*/  HFMA2 R5, -RZ, RZ, 0, 0 ;  /* 0x00000000ff057431 */ /* 0x000fe200000001ff */
[----:B--2---:R0:W5:Y:S01]  /*00f0*/  LDG.E R19, desc[UR4][R10.64] ;  /* 0x000000040a137981 */ /* 0x004162000c1e1900 */
[----:B------:R-:W-:Y:S05]  /*0100*/  @!P1 BRA `(.L_x_0) ;  /* 0x00000004001c9947 */ /* 0x000fea0003800000 */
[----:B------:R-:W1:Y:S01]  /*0110*/  LDC.64 R16, c[0x0][0x380] ;  /* 0x0000e000ff107b82 */ /* 0x000e620000000a00 */
[C---:B------:R-:W-:Y:S01]  /*0120*/  IMAD.WIDE.U32 R6, R0.reuse, UR6, RZ ;  /* 0x0000000600067c25 */ /* 0x040fe2000f8e00ff */
[C---:B------:R-:W-:Y:S02]  /*0130*/  LOP3.LUT R5, R0.reuse, 0x7ffffff8, RZ, 0xc0, !PT ;  /* 0x7ffffff800057812 */ /* 0x040fe400078ec0ff */
[C---:B------:R-:W-:Y:S01]  /*0140*/  SHF.L.U32 R8, R0.reuse, 0x3, RZ ;  /* 0x0000000300087819 */ /* 0x040fe200000006ff */
[C-C-:B------:R-:W-:Y:S01]  /*0150*/  IMAD R9, R0.reuse, 0x3, R3.reuse ;  /* 0x0000000300097824 */ /* 0x140fe200078e0203 */
[C---:B------:R-:W-:Y:S01]  /*0160*/  LEA R25, R0.reuse, R3, 0x2 ;  /* 0x0000000300197211 */ /* 0x040fe200078e10ff */
[C-C-:B------:R-:W-:Y:S01]  /*0170*/  IMAD R27, R0.reuse, 0x5, R3.reuse ;  /* 0x00000005001b7824 */ /* 0x140fe200078e0203 */
[----:B------:R-:W2:Y:S01]  /*0180*/  LDC.64 R12, c[0x0][0x388] ;  /* 0x0000e200ff0c7b82 */ /* 0x000ea20000000a00 */
[C-C-:B------:R-:W-:Y:S01]  /*0190*/  IMAD R29, R0.reuse, 0x6, R3.reuse ;  /* 0x00000006001d7824 */ /* 0x140fe200078e0203 */
[----:B------:R-:W-:Y:S01]  /*01a0*/  IADD3 R24, PT, PT, -R5, RZ, RZ ;  /* 0x000000ff05187210 */ /* 0x000fe20007ffe1ff */
[----:B------:R-:W-:Y:S01]  /*01b0*/  IMAD R26, R0, 0x7, R3 ;  /* 0x00000007001a7824 */ /* 0x000fe200078e0203 */
[----:B-1----:R-:W-:-:S04]  /*01c0*/  LEA R16, P1, R6, R16, 0x2 ;  /* 0x0000001006107211 */ /* 0x002fc800078210ff */
[----:B------:R-:W-:Y:S02]  /*01d0*/  LEA.HI.X R21, R6, R17, R7, 0x2, P1 ;  /* 0x0000001106157211 */ /* 0x000fe400008f1407 */
[----:B------:R-:W-:Y:S02]  /*01e0*/  IADD3 R16, P1, PT, R16, 0x10, RZ ;  /* 0x0000001010107810 */ /* 0x000fe40007f3e0ff */
[C---:B------:R-:W-:Y:S01]  /*01f0*/  IADD3 R6, PT, PT, R3.reuse, R0, RZ ;  /* 0x0000000003067210 */ /* 0x040fe20007ffe0ff */
[----:B--2---:R-:W-:Y:S01]  /*0200*/  IMAD.WIDE.U32 R14, R3, 0x4, R12 ;  /* 0x00000004030e7825 */ /* 0x004fe200078e000c */
[----:B------:R-:W-:Y:S02]  /*0210*/  LEA R7, R0, R3, 0x1 ;  /* 0x0000000300077211 */ /* 0x000fe400078e08ff */
[----:B------:R-:W-:-:S07]  /*0220*/  IADD3.X R21, PT, PT, RZ, R21, RZ, P1, !PT ;  /* 0x00000015ff157210 */ /* 0x000fce0000ffe4ff */
.L_x_1:
[----:B------:R-:W-:Y:S01]  /*0230*/  IMAD.MOV.U32 R17, RZ, RZ, R21 ;  /* 0x000000ffff117224 */ /* 0x000fe200078e0015 */
[----:B------:R-:W2:Y:S04]  /*0240*/  LDG.E R20, desc[UR4][R14.64] ;  /* 0x000000040e147981 */ /* 0x000ea8000c1e1900 */
[----:B-1----:R-:W2:Y:S01]  /*0250*/  LDG.E R18, desc[UR4][R16.64+-0x10] ;  /* 0xfffff00410127981 */ /* 0x002ea2000c1e1900 */
[----:B------:R-:W-:-:S04]  /*0260*/  IMAD.WIDE.U32 R22, R6, 0x4, R12 ;  /* 0x0000000406167825 */ /* 0x000fc800078e000c */
[----:B--2--5:R-:W-:-:S05]  /*0270*/  FFMA R28, R18, R20, R19 ;  /* 0x00000014121c7223 */ /* 0x024fca0000000013 */
[----:B------:R1:W-:Y:S04]  /*0280*/  STG.E desc[UR4][R10.64], R28 ;  /* 0x0000001c0a007986 */ /* 0x0003e8000c101904 */
[----:B------:R-:W2:Y:S04]  /*0290*/  LDG.E R22, desc[UR4][R22.64] ;  /* 0x0000000416167981 */ /* 0x000ea8000c1e1900 */
[----:B------:R-:W2:Y:S02]  /*02a0*/  LDG.E R19, desc[UR4][R16.64+-0xc] ;  /* 0xfffff40410137981 */ /* 0x000ea4000c1e1900 */
[----:B--2---:R-:W-:Y:S01]  /*02b0*/  FFMA R21, R19, R22, R28 ;  /* 0x0000001613157223 */ /* 0x004fe2000000001c */
[----:B------:R-:W-:-:S04]  /*02c0*/  IMAD.WIDE.U32 R18, R7, 0x4, R12 ;  /* 0x0000000407127825 */ /* 0x000fc800078e000c */
[----:B------:R2:W-:Y:S04]  /*02d0*/  STG.E desc[UR4][R10.64], R21 ;  /* 0x000000150a007986 */ /* 0x0005e8000c101904 */
[----:B------:R-:W1:Y:S04]  /*02e0*/  LDG.E R18, desc[UR4][R18.64] ;  /* 0x0000000412127981 */ /* 0x000e68000c1e1900 */
[----:B------:R-:W1:Y:S02]  /*02f0*/  LDG.E R20, desc[UR4][R16.64+-0x8] ;  /* 0xfffff80410147981 */ /* 0x000e64000c1e1900 */
[----:B-1----:R-:W-:Y:S01]  /*0300*/  FFMA R28, R20, R18, R21 ;  /* 0x00000012141c7223 */ /* 0x002fe20000000015 */
[----:B--2---:R-:W-:-:S04]  /*0310*/  IMAD.WIDE.U32 R20, R9, 0x4, R12 ;  /* 0x0000000409147825 */ /* 0x004fc800078e000c */
[----:B------:R1:W-:Y:S04]  /*0320*/  STG.E desc[UR4][R10.64], R28 ;  /* 0x0000001c0a007986 */ /* 0x0003e8000c101904 */
[----:B------:R-:W1:Y:S04]  /*0330*/  LDG.E R20, desc[UR4][R20.64] ;  /* 0x0000000414147981 */ /* 0x000e68000c1e1900 */
[----:B------:R-:W1:Y:S02]  /*0340*/  LDG.E R23, desc[UR4][R16.64+-0x4] ;  /* 0xfffffc0410177981 */ /* 0x000e64000c1e1900 */
[----:B-1----:R-:W-:Y:S01]  /*0350*/  FFMA R28, R23, R20, R28 ;  /* 0x00000014171c7223 */ /* 0x002fe2000000001c */
[----:B------:R-:W-:-:S04]  /*0360*/  IMAD.WIDE.U32 R22, R25, 0x4, R12 ;  /* 0x0000000419167825 */ /* 0x000fc800078e000c */
[----:B------:R-:W-:Y:S04]  /*0370*/  STG.E desc[UR4][R10.64], R28 ;  /* 0x0000001c0a007986 */ /* 0x000fe8000c101904 */
[----:B------:R-:W2:Y:S04]  /*0380*/  LDG.E R22, desc[UR4][R22.64] ;  /* 0x0000000416167981 */ /* 0x000ea8000c1e1900 */
[----:B------:R-:W2:Y:S02]  /*0390*/  LDG.E R19, desc[UR4][R16.64] ;  /* 0x0000000410137981 */ /* 0x000ea4000c1e1900 */
[----:B--2---:R-:W-:Y:S01]  /*03a0*/  FFMA R21, R19, R22, R28 ;  /* 0x0000001613157223 */ /* 0x004fe2000000001c */
[----:B------:R-:W-:-:S04]  /*03b0*/  IMAD.WIDE.U32 R18, R27, 0x4, R12 ;  /* 0x000000041b127825 */ /* 0x000fc800078e000c */
[----:B------:R1:W-:Y:S04]  /*03c0*/  STG.E desc[UR4][R10.64], R21 ;  /* 0x000000150a007986 */ /* 0x0003e8000c101904 */
[----:B------:R-:W2:Y:S04]  /*03d0*/  LDG.E R18, desc[UR4][R18.64] ;  /* 0x0000000412127981 */ /* 0x000ea8000c1e1900 */
[----:B------:R-:W2:Y:S02]  /*03e0*/  LDG.E R20, desc[UR4][R16.64+0x4] ;  /* 0x0000040410147981 */ /* 0x000ea4000c1e1900 */
[----:B--2---:R-:W-:Y:S01]  /*03f0*/  FFMA R18, R20, R18, R21 ;  /* 0x0000001214127223 */ /* 0x004fe20000000015 */
[----:B-1----:R-:W-:-:S04]  /*0400*/  IMAD.WIDE.U32 R20, R29, 0x4, R12 ;  /* 0x000000041d147825 */ /* 0x002fc800078e000c */
[----:B------:R1:W-:Y:S04]  /*0410*/  STG.E desc[UR4][R10.64], R18 ;  /* 0x000000120a007986 */ /* 0x0003e8000c101904 */
[----:B------:R-:W2:Y:S04]  /*0420*/  LDG.E R20, desc[UR4][R20.64] ;  /* 0x0000000414147981 */ /* 0x000ea8000c1e1900 */
[----:B------:R-:W2:Y:S01]  /*0430*/  LDG.E R23, desc[UR4][R16.64+0x8] ;  /* 0x0000080410177981 */ /* 0x000ea2000c1e1900 */
[----:B------:R-:W-:Y:S01]  /*0440*/  IADD3 R24, PT, PT, R24, 0x8, RZ ;  /* 0x0000000818187810 */ /* 0x000fe20007ffe0ff */
[----:B--2---:R-:W-:Y:S01]  /*0450*/  FFMA R28, R23, R20, R18 ;  /* 0x00000014171c7223 */ /* 0x004fe20000000012 */
[----:B------:R-:W-:-:S04]  /*0460*/  IMAD.WIDE.U32 R22, R26, 0x4, R12 ;  /* 0x000000041a167825 */ /* 0x000fc800078e000c */
[----:B------:R1:W-:Y:S04]  /*0470*/  STG.E desc[UR4][R10.64], R28 ;  /* 0x0000001c0a007986 */ /* 0x0003e8000c101904 */
[----:B------:R-:W2:Y:S04]  /*0480*/  LDG.E R22, desc[UR4][R22.64] ;  /* 0x0000000416167981 */ /* 0x000ea8000c1e1900 */
[----:B------:R3:W2:Y:S01]  /*0490*/  LDG.E R19, desc[UR4][R16.64+0xc] ;  /* 0x00000c0410137981 */ /* 0x0006a2000c1e1900 */
[C---:B------:R-:W-:Y:S01]  /*04a0*/  IADD3 R6, PT, PT, R8.reuse, R6, RZ ;  /* 0x0000000608067210 */ /* 0x040fe20007ffe0ff */
[C---:B------:R-:W-:Y:S01]  /*04b0*/  IMAD.IADD R27, R8.reuse, 0x1, R27 ;  /* 0x00000001081b7824 */ /* 0x040fe200078e021b */
[C---:B------:R-:W-:Y:S01]  /*04c0*/  IADD3 R7, PT, PT, R8.reuse, R7, RZ ;  /* 0x0000000708077210 */ /* 0x040fe20007ffe0ff */
[C---:B------:R-:W-:Y:S01]  /*04d0*/  IMAD.WIDE.U32 R14, R8.reuse, 0x4, R14 ;  /* 0x00000004080e7825 */ /* 0x040fe200078e000e */
[----:B------:R-:W-:-:S02]  /*04e0*/  IADD3 R9, PT, PT, R8, R9, RZ ;  /* 0x0000000908097210 */ /* 0x000fc40007ffe0ff */
[C---:B------:R-:W-:Y:S02]  /*04f0*/  IADD3 R25, PT, PT, R8.reuse, R25, RZ ;  /* 0x0000001908197210 */ /* 0x040fe40007ffe0ff */
[----:B------:R-:W-:Y:S02]  /*0500*/  IADD3 R29, PT, PT, R8, R29, RZ ;  /* 0x0000001d081d7210 */ /* 0x000fe40007ffe0ff */
[----:B---3--:R-:W-:Y:S02]  /*0510*/  IADD3 R16, P1, PT, R16, 0x20, RZ ;  /* 0x0000002010107810 */ /* 0x008fe40007f3e0ff */
[----:B------:R-:W-:Y:S02]  /*0520*/  IADD3 R26, PT, PT, R8, R26, RZ ;  /* 0x0000001a081a7210 */ /* 0x000fe40007ffe0ff */
[----:B------:R-:W-:Y:S02]  /*0530*/  IADD3.X R21, PT, PT, RZ, R17, RZ, P1, !PT ;  /* 0x00000011ff157210 */ /* 0x000fe40000ffe4ff */
[----:B------:R-:W-:Y:S01]  /*0540*/  ISETP.NE.AND P1, PT, R24, RZ, PT ;  /* 0x000000ff1800720c */ /* 0x000fe20003f25270 */
[----:B--2---:R-:W-:-:S05]  /*0550*/  FFMA R19, R19, R22, R28 ;  /* 0x0000001613137223 */ /* 0x004fca000000001c */
[----:B------:R1:W-:Y:S07]  /*0560*/  STG.E desc[UR4][R10.64], R19 ;  /* 0x000000130a007986 */ /* 0x0003ee000c101904 */
[----:B------:R-:W-:Y:S05]  /*0570*/  @P1 BRA `(.L_x_1) ;  /* 0xfffffffc002c1947 */ /* 0x000fea000383ffff */
.L_x_0:
[----:B------:R-:W-:Y:S05]  /*0580*/  @!P0 EXIT ;  /* 0x000000000000894d */ /* 0x000fea0003800000 */
[----:B------:R-:W-:Y:S02]  /*0590*/  ISETP.GE.U32.AND P1, PT, R4, 0x4, PT ;  /* 0x000000040400780c */ /* 0x000fe40003f26070 */
[----:B-1----:R-:W-:-:S04]  /*05a0*/  LOP3.LUT R18, R0, 0x3, RZ, 0xc0, !PT ;  /* 0x0000000300127812 */ /* 0x002fc800078ec0ff */
[----:B------:R-:W-:-:S07]  /*05b0*/  ISETP.NE.AND P0, PT, R18, RZ, PT ;  /* 0x000000ff1200720c */ /* 0x000fce0003f05270 */
[----:B------:R-:W-:Y:S06]  /*05c0*/  @!P1 BRA `(.L_x_2) ;  /* 0x0000000000889947 */ /* 0x000fec0003800000 */
[----:B------:R-:W1:Y:S01]  /*05d0*/  LDC.64 R12, c[0x0][0x380] ;  /* 0x0000e000ff0c7b82 */ /* 0x000e620000000a00 */
[----:B------:R-:W-:Y:S01]  /*05e0*/  IADD3 R9, PT, PT, R2, R5, RZ ;  /* 0x0000000502097210 */ /* 0x000fe20007ffe0ff */
[----:B------:R-:W-:-:S06]  /*05f0*/  IMAD R17, R5, R0, R3 ;  /* 0x0000000005117224 */ /* 0x000fcc00078e0203 */
[----:B------:R-:W2:Y:S01]  /*0600*/  LDC.64 R6, c[0x0][0x388] ;  /* 0x0000e200ff067b82 */ /* 0x000ea20000000a00 */
[----:B-1----:R-:W-:-:S07]  /*0610*/  IMAD.WIDE.U32 R12, R9, 0x4, R12 ;  /* 0x00000004090c7825 */ /* 0x002fce00078e000c */
[----:B------:R-:W1:Y:S01]  /*0620*/  LDC.64 R8, c[0x0][0x380] ;  /* 0x0000e000ff087b82 */ /* 0x000e620000000a00 */
[----:B------:R-:W3:Y:S01]  /*0630*/  LDG.E R12, desc[UR4][R12.64] ;  /* 0x000000040c0c7981 */ /* 0x000ee2000c1e1900 */
[----:B--2---:R-:W-:-:S06]  /*0640*/  IMAD.WIDE.U32 R14, R17, 0x4, R6 ;  /* 0x00000004110e7825 */ /* 0x004fcc00078e0006 */
[----:B------:R-:W3:Y:S01]  /*0650*/  LDG.E R14, desc[UR4][R14.64] ;  /* 0x000000040e0e7981 */ /* 0x000ee2000c1e1900 */
[----:B------:R-:W-:Y:S02]  /*0660*/  IADD3 R4, P1, PT, R2, R5, RZ ;  /* 0x0000000502047210 */ /* 0x000fe40007f3e0ff */
[----:B------:R-:W-:Y:S02]  /*0670*/  IADD3 R21, PT, PT, R17, R0, RZ ;  /* 0x0000000011157210 */ /* 0x000fe40007ffe0ff */
[----:B------:R-:W-:Y:S02]  /*0680*/  IADD3.X R16, PT, PT, RZ, RZ, RZ, P1, !PT ;  /* 0x000000ffff107210 */ /* 0x000fe40000ffe4ff */
[----:B-1----:R-:W-:-:S04]  /*0690*/  LEA R8, P1, R4, R8, 0x2 ;  /* 0x0000000804087211 */ /* 0x002fc800078210ff */
[----:B------:R-:W-:Y:S01]  /*06a0*/  LEA.HI.X R9, R4, R9, R16, 0x2, P1 ;  /* 0x0000000904097211 */ /* 0x000fe200008f1410 */
[----:B------:R-:W-:-:S04]  /*06b0*/  IMAD.WIDE.U32 R16, R21, 0x4, R6 ;  /* 0x0000000415107825 */ /* 0x000fc800078e0006 */
[----:B---3-5:R-:W-:-:S05]  /*06c0*/  FFMA R19, R12, R14, R19 ;  /* 0x0000000e0c137223 */ /* 0x028fca0000000013 */
[----:B------:R1:W-:Y:S04]  /*06d0*/  STG.E desc[UR4][R10.64], R19 ;  /* 0x000000130a007986 */ /* 0x0003e8000c101904 */
[----:B------:R-:W2:Y:S04]  /*06e0*/  LDG.E R16, desc[UR4][R16.64] ;  /* 0x0000000410107981 */ /* 0x000ea8000c1e1900 */
[----:B------:R-:W2:Y:S01]  /*06f0*/  LDG.E R4, desc[UR4][R8.64+0x4] ;  /* 0x0000040408047981 */ /* 0x000ea2000c1e1900 */
[----:B------:R-:W-:-:S05]  /*0700*/  IADD3 R21, PT, PT, R21, R0, RZ ;  /* 0x0000000015157210 */ /* 0x000fca0007ffe0ff */
[----:B------:R-:W-:-:S04]  /*0710*/  IMAD.WIDE.U32 R12, R21, 0x4, R6 ;  /* 0x00000004150c7825 */ /* 0x000fc800078e0006 */
[----:B--2---:R-:W-:-:S05]  /*0720*/  FFMA R15, R4, R16, R19 ;  /* 0x00000010040f7223 */ /* 0x004fca0000000013 */
[----:B------:R2:W-:Y:S04]  /*0730*/  STG.E desc[UR4][R10.64], R15 ;  /* 0x0000000f0a007986 */ /* 0x0005e8000c101904 */
[----:B------:R-:W3:Y:S04]  /*0740*/  LDG.E R12, desc[UR4][R12.64] ;  /* 0x000000040c0c7981 */ /* 0x000ee8000c1e1900 */
[----:B------:R-:W3:Y:S01]  /*0750*/  LDG.E R4, desc[UR4][R8.64+0x8] ;  /* 0x0000080408047981 */ /* 0x000ee2000c1e1900 */
[----:B------:R-:W-:-:S04]  /*0760*/  IMAD.IADD R23, R21, 0x1, R0 ;  /* 0x0000000115177824 */ /* 0x000fc800078e0200 */
[----:B------:R-:W-:-:S04]  /*0770*/  IMAD.WIDE.U32 R6, R23, 0x4, R6 ;  /* 0x0000000417067825 */ /* 0x000fc800078e0006 */
[----:B---3--:R-:W-:-:S05]  /*0780*/  FFMA R21, R4, R12, R15 ;  /* 0x0000000c04157223 */ /* 0x008fca000000000f */
[----:B------:R2:W-:Y:S04]  /*0790*/  STG.E desc[UR4][R10.64], R21 ;  /* 0x000000150a007986 */ /* 0x0005e8000c101904 */
[----:B------:R-:W1:Y:S04]  /*07a0*/  LDG.E R4, desc[UR4][R8.64+0xc] ;  /* 0x00000c0408047981 */ /* 0x000e68000c1e1900 */
[----:B------:R-:W1:Y:S01]  /*07b0*/  LDG.E R6, desc[UR4][R6.64] ;  /* 0x0000000406067981 */ /* 0x000e62000c1e1900 */
[----:B------:R-:W-:Y:S01]  /*07c0*/  IADD3 R5, PT, PT, R5, 0x4, RZ ;  /* 0x0000000405057810 */ /* 0x000fe20007ffe0ff */
[----:B-1----:R-:W-:-:S05]  /*07d0*/  FFMA R19, R4, R6, R21 ;  /* 0x0000000604137223 */ /* 0x002fca0000000015 */
[----:B------:R2:W-:Y:S02]  /*07e0*/  STG.E desc[UR4][R10.64], R19 ;  /* 0x000000130a007986 */ /* 0x0005e4000c101904 */
.L_x_2:
[----:B------:R-:W-:Y:S05]  /*07f0*/  @!P0 EXIT ;  /* 0x000000000000894d */ /* 0x000fea0003800000 */
[----:B------:R-:W-:Y:S02]  /*0800*/  ISETP.NE.AND P1, PT, R18, 0x1, PT ;  /* 0x000000011200780c */ /* 0x000fe40003f25270 */
[----:B------:R-:W-:-:S04]  /*0810*/  LOP3.LUT R4, R0, 0x1, RZ, 0xc0, !PT ;  /* 0x0000000100047812 */ /* 0x000fc800078ec0ff */
[----:B------:R-:W-:-:S07]  /*0820*/  ISETP.NE.U32.AND P0, PT, R4, 0x1, PT ;  /* 0x000000010400780c */ /* 0x000fce0003f05070 */
        /* <DEDUP_REMOVED lines=12> */
[----:B------:R-:W-:-:S03]  /*08f0*/  IADD3.X R16, PT, PT, RZ, RZ, RZ, P1, !PT ;  /* 0x000000ffff107210 */ /* 0x000fc60000ffe4ff */
[----:B------:R-:W-:Y:S01]  /*0900*/  IMAD.WIDE.U32 R6, R21, 0x4, R6 ;  /* 0x0000000415067825 */ /* 0x000fe200078e0006 */
[----:B-1----:R-:W-:-:S04]  /*0910*/  LEA R8, P1, R4, R8, 0x2 ;  /* 0x0000000804087211 */ /* 0x002fc800078210ff */
[----:B------:R-:W-:Y:S01]  /*0920*/  LEA.HI.X R9, R4, R9, R16, 0x2, P1 ;  /* 0x0000000904097211 */ /* 0x000fe200008f1410 */
[----:B---3-5:R-:W-:-:S05]  /*0930*/  FFMA R17, R12, R14, R19 ;  /* 0x0000000e0c117223 */ /* 0x028fca0000000013 */
[----:B------:R1:W-:Y:S04]  /*0940*/  STG.E desc[UR4][R10.64], R17 ;  /* 0x000000110a007986 */ /* 0x0003e8000c101904 */
[----:B------:R-:W2:Y:S04]  /*0950*/  LDG.E R8, desc[UR4][R8.64+0x4] ;  /* 0x0000040408087981 */ /* 0x000ea8000c1e1900 */
[----:B------:R-:W2:Y:S01]  /*0960*/  LDG.E R6, desc[UR4][R6.64] ;  /* 0x0000000406067981 */ /* 0x000ea2000c1e1900 */
[----:B------:R-:W-:Y:S01]  /*0970*/  IADD3 R5, PT, PT, R5, 0x2, RZ ;  /* 0x0000000205057810 */ /* 0x000fe20007ffe0ff */
[----:B--2---:R-:W-:-:S05]  /*0980*/  FFMA R19, R8, R6, R17 ;  /* 0x0000000608137223 */ /* 0x004fca0000000011 */
[----:B------:R1:W-:Y:S02]  /*0990*/  STG.E desc[UR4][R10.64], R19 ;  /* 0x000000130a007986 */ /* 0x0003e4000c101904 */
.L_x_3:
[----:B------:R-:W-:Y:S05]  /*09a0*/  @P0 EXIT ;  /* 0x000000000000094d */ /* 0x000fea0003800000 */
[----:B------:R-:W3:Y:S01]  /*09b0*/  LDC.64 R6, c[0x0][0x380] ;  /* 0x0000e000ff067b82 */ /* 0x000ee20000000a00 */
[----:B------:R-:W-:Y:S01]  /*09c0*/  IADD3 R13, PT, PT, R2, R5, RZ ;  /* 0x00000005020d7210 */ /* 0x000fe20007ffe0ff */
[----:B------:R-:W-:-:S06]  /*09d0*/  IMAD R5, R5, R0, R3 ;  /* 0x0000000005057224 */ /* 0x000fcc00078e0203 */
[----:B------:R-:W4:Y:S01]  /*09e0*/  LDC.64 R8, c[0x0][0x388] ;  /* 0x0000e200ff087b82 */ /* 0x000f220000000a00 */
[----:B---3--:R-:W-:-:S06]  /*09f0*/  IMAD.WIDE.U32 R2, R13, 0x4, R6 ;  /* 0x000000040d027825 */ /* 0x008fcc00078e0006 */
[----:B------:R-:W1:Y:S01]  /*0a00*/  LDG.E R2, desc[UR4][R2.64] ;  /* 0x0000000402027981 */ /* 0x000e62000c1e1900 */
[----:B----4-:R-:W-:-:S06]  /*0a10*/  IMAD.WIDE.U32 R4, R5, 0x4, R8 ;  /* 0x0000000405047825 */ /* 0x010fcc00078e0008 */
[----:B------:R-:W1:Y:S02]  /*0a20*/  LDG.E R4, desc[UR4][R4.64] ;  /* 0x0000000404047981 */ /* 0x000e64000c1e1900 */
[----:B-12--5:R-:W-:-:S05]  /*0a30*/  FFMA R19, R2, R4, R19 ;  /* 0x0000000402137223 */ /* 0x026fca0000000013 */
[----:B------:R-:W-:Y:S01]  /*0a40*/  STG.E desc[UR4][R10.64], R19 ;  /* 0x000000130a007986 */ /* 0x000fe2000c101904 */
[----:B------:R-:W-:Y:S05]  /*0a50*/  EXIT ;  /* 0x000000000000794d */ /* 0x000fea0003800000 */
.L_x_4:
[----:B------:R-:W-:-:S00]  /*0a60*/  BRA `(.L_x_4) ;  /* 0xfffffffc00fc7947 */ /* 0x000fc0000383ffff */
[----:B------:R-:W-:-:S00]  /*0a70*/  NOP ;  /* 0x0000000000007918 */ /* 0x000fc00000000000 */
        /* <DEDUP_REMOVED lines=8> */
.L_x_5:


//--------------------- .nv.shared.reserved.0     --------------------------
	.section	.nv.shared.reserved.0,"aw",@nobits
	.weak		__nv_reservedSMEM_offset_0_alias
	.size		__nv_reservedSMEM_offset_0_alias, 0, 64
	.other		__nv_reservedSMEM_offset_0_alias,@"STO_CUDA_RESERVED_SHARED STV_DEFAULT"
__nv_reservedSMEM_offset_0_alias:
	.zero		0
	.zero		64


//--------------------- .nv.constant0._Z6matmulPfS_S_i --------------------------
	.section	.nv.constant0._Z6matmulPfS_S_i,"a",@progbits
	.sectionflags	@""
	.align	4
.nv.constant0._Z6matmulPfS_S_i:
	.zero		924


//--------------------- SYMBOLS --------------------------

	.type		.nv.reservedSmem.offset0,@object
	.size		.nv.reservedSmem.offset0,0x4
